	.headerflags	@"EF_CUDA_TEXMODE_UNIFIED EF_CUDA_64BIT_ADDRESS EF_CUDA_ACCELERATORS EF_CUDA_SM90 EF_CUDA_VIRTUAL_SM(EF_CUDA_SM90)"
	.elftype	@"ET_EXEC"


//--------------------- .nv.info                  --------------------------
	.section	.nv.info,"",@"SHT_CUDA_INFO"
	.align	4


	//----- nvinfo : EIATTR_REGCOUNT
	.align		4
        /*0000*/ 	.byte	0x04, 0x2f
        /*0002*/ 	.short	(.L_1 - .L_0)
	.align		4
.L_0:
        /*0004*/ 	.word	index@(triton_poi_fused_cat_max_pool2d_with_indices_7)
        /*0008*/ 	.word	0x0000002f


	//----- nvinfo : EIATTR_MIN_STACK_SIZE
	.align		4
.L_1:
        /*000c*/ 	.byte	0x04, 0x12
        /*000e*/ 	.short	(.L_3 - .L_2)
	.align		4
.L_2:
        /*0010*/ 	.word	index@(triton_poi_fused_cat_max_pool2d_with_indices_7)
        /*0014*/ 	.word	0x00000000


	//----- nvinfo : EIATTR_FRAME_SIZE
	.align		4
.L_3:
        /*0018*/ 	.byte	0x04, 0x11
        /*001a*/ 	.short	(.L_5 - .L_4)
	.align		4
.L_4:
        /*001c*/ 	.word	index@(triton_poi_fused_cat_max_pool2d_with_indices_7)
        /*0020*/ 	.word	0x00000000


	//----- nvinfo : EIATTR_MIN_STACK_SIZE
	.align		4
.L_5:
        /*0024*/ 	.byte	0x04, 0x12
        /*0026*/ 	.short	(.L_7 - .L_6)
	.align		4
.L_6:
        /*0028*/ 	.word	index@(triton_poi_fused_cat_max_pool2d_with_indices_7)
        /*002c*/ 	.word	0x00000000
.L_7:


//--------------------- .nv.info.triton_poi_fused_cat_max_pool2d_with_indices_7 --------------------------
	.section	.nv.info.triton_poi_fused_cat_max_pool2d_with_indices_7,"",@"SHT_CUDA_INFO"
	.sectionflags	@""
	.align	4


	//----- nvinfo : EIATTR_CUDA_API_VERSION
	.align		4
        /*0000*/ 	.byte	0x04, 0x37
        /*0002*/ 	.short	(.L_9 - .L_8)
.L_8:
        /*0004*/ 	.word	0x0000007c


	//----- nvinfo : EIATTR_KPARAM_INFO
	.align		4
.L_9:
        /*0008*/ 	.byte	0x04, 0x17
        /*000a*/ 	.short	(.L_11 - .L_10)
.L_10:
        /*000c*/ 	.word	0x00000000
        /*0010*/ 	.short	0x0004
        /*0012*/ 	.short	0x0020
        /*0014*/ 	.byte	0x00, 0xf0, 0x11, 0x00


	//----- nvinfo : EIATTR_KPARAM_INFO
	.align		4
.L_11:
        /*0018*/ 	.byte	0x04, 0x17
        /*001a*/ 	.short	(.L_13 - .L_12)
.L_12:
        /*001c*/ 	.word	0x00000000
        /*0020*/ 	.short	0x0003
        /*0022*/ 	.short	0x0018
        /*0024*/ 	.byte	0x00, 0xf4, 0x21, 0x00


	//----- nvinfo : EIATTR_KPARAM_INFO
	.align		4
.L_13:
        /*0028*/ 	.byte	0x04, 0x17
        /*002a*/ 	.short	(.L_15 - .L_14)
.L_14:
        /*002c*/ 	.word	0x00000000
        /*0030*/ 	.short	0x0002
        /*0032*/ 	.short	0x0010
        /*0034*/ 	.byte	0x00, 0xf4, 0x21, 0x00


	//----- nvinfo : EIATTR_KPARAM_INFO
	.align		4
.L_15:
        /*0038*/ 	.byte	0x04, 0x17
        /*003a*/ 	.short	(.L_17 - .L_16)
.L_16:
        /*003c*/ 	.word	0x00000000
        /*0040*/ 	.short	0x0001
        /*0042*/ 	.short	0x0008
        /*0044*/ 	.byte	0x00, 0xf4, 0x21, 0x00


	//----- nvinfo : EIATTR_KPARAM_INFO
	.align		4
.L_17:
        /*0048*/ 	.byte	0x04, 0x17
        /*004a*/ 	.short	(.L_19 - .L_18)
.L_18:
        /*004c*/ 	.word	0x00000000
        /*0050*/ 	.short	0x0000
        /*0052*/ 	.short	0x0000
        /*0054*/ 	.byte	0x00, 0xf4, 0x21, 0x00


	//----- nvinfo : EIATTR_SPARSE_MMA_MASK
	.align		4
.L_19:
        /*0058*/ 	.byte	0x03, 0x50
        /*005a*/ 	.short	0x0000


	//----- nvinfo : EIATTR_MAXREG_COUNT
	.align		4
        /*005c*/ 	.byte	0x03, 0x1b
        /*005e*/ 	.short	0x00ff


	//----- nvinfo : EIATTR_EXIT_INSTR_OFFSETS
	.align		4
        /*0060*/ 	.byte	0x04, 0x1c
        /*0062*/ 	.short	(.L_21 - .L_20)


	//   ....[0]....
.L_20:
        /*0064*/ 	.word	0x000015a0


	//----- nvinfo : EIATTR_REQNTID
	.align		4
.L_21:
        /*0068*/ 	.byte	0x04, 0x10
        /*006a*/ 	.short	(.L_23 - .L_22)
.L_22:
        /*006c*/ 	.word	0x00000080
        /*0070*/ 	.word	0x00000001
        /*0074*/ 	.word	0x00000001


	//----- nvinfo : EIATTR_CBANK_PARAM_SIZE
	.align		4
.L_23:
        /*0078*/ 	.byte	0x03, 0x19
        /*007a*/ 	.short	0x0024


	//----- nvinfo : EIATTR_PARAM_CBANK
	.align		4
        /*007c*/ 	.byte	0x04, 0x0a
        /*007e*/ 	.short	(.L_25 - .L_24)
	.align		4
.L_24:
        /*0080*/ 	.word	index@(.nv.constant0.triton_poi_fused_cat_max_pool2d_with_indices_7)
        /*0084*/ 	.short	0x0210
        /*0086*/ 	.short	0x0024


	//----- nvinfo : EIATTR_SW_WAR
	.align		4
.L_25:
        /*0088*/ 	.byte	0x04, 0x36
        /*008a*/ 	.short	(.L_27 - .L_26)
.L_26:
        /*008c*/ 	.word	0x00000008
.L_27:


//--------------------- .nv.callgraph             --------------------------
	.section	.nv.callgraph,"",@"SHT_CUDA_CALLGRAPH"
	.align	4
	.sectionentsize	8
	.align		4
        /*0000*/ 	.word	0x00000000
	.align		4
        /*0004*/ 	.word	0xffffffff
	.align		4
        /*0008*/ 	.word	0x00000000
	.align		4
        /*000c*/ 	.word	0xfffffffe
	.align		4
        /*0010*/ 	.word	0x00000000
	.align		4
        /*0014*/ 	.word	0xfffffffd
	.align		4
        /*0018*/ 	.word	0x00000000
	.align		4
        /*001c*/ 	.word	0xfffffffc


//--------------------- .text.triton_poi_fused_cat_max_pool2d_with_indices_7 --------------------------
	.section	.text.triton_poi_fused_cat_max_pool2d_with_indices_7,"ax",@progbits
	.sectionflags	@"SHF_BARRIERS=1"
	.align	128
        .global         triton_poi_fused_cat_max_pool2d_with_indices_7
        .type           triton_poi_fused_cat_max_pool2d_with_indices_7,@function
        .size           triton_poi_fused_cat_max_pool2d_with_indices_7,(.L_x_1 - triton_poi_fused_cat_max_pool2d_with_indices_7)
        .other          triton_poi_fused_cat_max_pool2d_with_indices_7,@"STO_CUDA_ENTRY STV_DEFAULT"
triton_poi_fused_cat_max_pool2d_with_indices_7:
.text.triton_poi_fused_cat_max_pool2d_with_indices_7:
[----:B------:R-:W-:Y:S01]  /*0000*/  LDC R1, c[0x0][0x28] ;  /* 0x00000a00ff017b82 */ /* 0x000fe20000000800 */
[----:B------:R-:W1:Y:S07]  /*0010*/  S2R R0, SR_TID.X ;  /* 0x0000000000007919 */ /* 0x000e6e0000002100 */
[----:B------:R-:W2:Y:S01]  /*0020*/  LDC.64 R26, c[0x0][0x210] ;  /* 0x00008400ff1a7b82 */ /* 0x000ea20000000a00 */
[----:B------:R-:W-:Y:S01]  /*0030*/  ULDC.64 UR6, c[0x0][0x208] ;  /* 0x0000820000067ab9 */ /* 0x000fe20000000a00 */
[----:B------:R-:W3:Y:S01]  /*0040*/  S2R R2, SR_CTAID.X ;  /* 0x0000000000027919 */ /* 0x000ee20000002500 */
[----:B-1----:R-:W-:-:S02]  /*0050*/  IMAD.SHL.U32 R31, R0, 0x8, RZ ;  /* 0x00000008001f7824 */ /* 0x002fc400078e00ff */
[----:B---3--:R-:W-:-:S03]  /*0060*/  IMAD.SHL.U32 R4, R2, 0x400, RZ ;  /* 0x0000040002047824 */ /* 0x008fc600078e00ff */
[----:B------:R-:W-:Y:S02]  /*0070*/  LOP3.LUT R31, R31, 0x3f8, RZ, 0xc0, !PT ;  /* 0x000003f81f1f7812 */ /* 0x000fe400078ec0ff */
[----:B------:R-:W-:Y:S02]  /*0080*/  SHF.R.S32.HI R3, RZ, 0x15, R2 ;  /* 0x00000015ff037819 */ /* 0x000fe40000011402 */
[----:B------:R-:W-:Y:S02]  /*0090*/  LOP3.LUT R2, R4, R31, RZ, 0xfc, !PT ;  /* 0x0000001f04027212 */ /* 0x000fe400078efcff */
[----:B------:R-:W-:Y:S02]  /*00a0*/  SGXT R3, R3, 0x1 ;  /* 0x000000010303781a */ /* 0x000fe40000000200 */
[----:B------:R-:W-:Y:S02]  /*00b0*/  SHF.R.S32.HI R5, RZ, 0x1f, R2 ;  /* 0x0000001fff057819 */ /* 0x000fe40000011402 */
[----:B------:R-:W-:-:S02]  /*00c0*/  LOP3.LUT R36, R4, 0x3, R31, 0xfe, !PT ;  /* 0x0000000304247812 */ /* 0x000fc400078efe1f */
[----:B------:R-:W-:Y:S02]  /*00d0*/  LEA.HI R6, R5, R2, RZ, 0x4 ;  /* 0x0000000205067211 */ /* 0x000fe400078f20ff */
[----:B------:R-:W-:Y:S02]  /*00e0*/  LEA.HI R7, R3, R36, RZ, 0x4 ;  /* 0x0000002403077211 */ /* 0x000fe400078f20ff */
[----:B------:R-:W-:Y:S01]  /*00f0*/  LOP3.LUT R14, R4, 0x2, R31, 0xfe, !PT ;  /* 0x00000002040e7812 */ /* 0x000fe200078efe1f */
[----:B------:R-:W-:Y:S01]  /*0100*/  IMAD.SHL.U32 R17, R6, 0x4, RZ ;  /* 0x0000000406117824 */ /* 0x000fe200078e00ff */
[----:B------:R-:W-:Y:S02]  /*0110*/  LOP3.LUT R7, R7, 0x7ffffff0, RZ, 0xc0, !PT ;  /* 0x7ffffff007077812 */ /* 0x000fe400078ec0ff */
[----:B------:R-:W-:Y:S02]  /*0120*/  LEA.HI R5, R3, R14, RZ, 0x4 ;  /* 0x0000000e03057211 */ /* 0x000fe400078f20ff */
[----:B------:R-:W-:Y:S01]  /*0130*/  LOP3.LUT R44, R4, 0x1, R31, 0xfe, !PT ;  /* 0x00000001042c7812 */ /* 0x000fe200078efe1f */
[----:B------:R-:W-:Y:S01]  /*0140*/  IMAD.IADD R36, R36, 0x1, -R7 ;  /* 0x0000000124247824 */ /* 0x000fe200078e0a07 */
[----:B------:R-:W-:-:S02]  /*0150*/  LOP3.LUT R17, R17, 0xffffffc0, RZ, 0xc0, !PT ;  /* 0xffffffc011117812 */ /* 0x000fc400078ec0ff */
[----:B------:R-:W-:Y:S02]  /*0160*/  LOP3.LUT R7, R5, 0x7ffffff0, RZ, 0xc0, !PT ;  /* 0x7ffffff005077812 */ /* 0x000fe400078ec0ff */
[----:B------:R-:W-:Y:S01]  /*0170*/  LEA.HI R5, R3, R44, RZ, 0x4 ;  /* 0x0000002c03057211 */ /* 0x000fe200078f20ff */
[----:B------:R-:W-:Y:S02]  /*0180*/  IMAD R11, R36, 0x2, R17 ;  /* 0x00000002240b7824 */ /* 0x000fe400078e0211 */
[----:B------:R-:W-:Y:S01]  /*0190*/  IMAD.IADD R14, R14, 0x1, -R7 ;  /* 0x000000010e0e7824 */ /* 0x000fe200078e0a07 */
[----:B------:R-:W-:Y:S01]  /*01a0*/  LOP3.LUT R5, R5, 0x7ffffff0, RZ, 0xc0, !PT ;  /* 0x7ffffff005057812 */ /* 0x000fe200078ec0ff */
[----:B--2---:R-:W-:-:S04]  /*01b0*/  IMAD.WIDE R10, R11, 0x4, R26 ;  /* 0x000000040b0a7825 */ /* 0x004fc800078e021a */
[----:B------:R-:W-:Y:S01]  /*01c0*/  IMAD R21, R14, 0x2, R17 ;  /* 0x000000020e157824 */ /* 0x000fe200078e0211 */
[----:B------:R-:W2:Y:S01]  /*01d0*/  LDG.E.EL R8, desc[UR6][R10.64] ;  /* 0x000000060a087981 */ /* 0x000ea2000c2e1900 */
[----:B------:R-:W-:Y:S01]  /*01e0*/  IMAD.IADD R44, R44, 0x1, -R5 ;  /* 0x000000012c2c7824 */ /* 0x000fe200078e0a05 */
[----:B------:R-:W-:Y:S01]  /*01f0*/  LOP3.LUT R19, R17, 0x20, RZ, 0xfc, !PT ;  /* 0x0000002011137812 */ /* 0x000fe200078efcff */
[----:B------:R-:W-:Y:S01]  /*0200*/  IMAD.WIDE R20, R21, 0x4, R26 ;  /* 0x0000000415147825 */ /* 0x000fe200078e021a */
[----:B------:R-:W2:Y:S03]  /*0210*/  LDG.E.EL R5, desc[UR6][R10.64+0x4] ;  /* 0x000004060a057981 */ /* 0x000ea6000c2e1900 */
[----:B------:R-:W-:Y:S01]  /*0220*/  IMAD R13, R44, 0x2, R17 ;  /* 0x000000022c0d7824 */ /* 0x000fe200078e0211 */
[----:B------:R-:W3:Y:S01]  /*0230*/  LDG.E.EL R28, desc[UR6][R20.64] ;  /* 0x00000006141c7981 */ /* 0x000ee2000c2e1900 */
[----:B------:R-:W-:-:S02]  /*0240*/  IMAD R25, R36, 0x2, R19 ;  /* 0x0000000224197824 */ /* 0x000fc400078e0213 */
[--C-:B------:R-:W-:Y:S01]  /*0250*/  IMAD.WIDE R12, R13, 0x4, R26.reuse ;  /* 0x000000040d0c7825 */ /* 0x100fe200078e021a */
[----:B------:R1:W3:Y:S03]  /*0260*/  LDG.E.EL R32, desc[UR6][R20.64+0x4] ;  /* 0x0000040614207981 */ /* 0x0002e6000c2e1900 */
[----:B------:R-:W-:Y:S01]  /*0270*/  IMAD.WIDE R24, R25, 0x4, R26 ;  /* 0x0000000419187825 */ /* 0x000fe200078e021a */
[----:B------:R-:W4:Y:S04]  /*0280*/  LDG.E.EL R15, desc[UR6][R12.64] ;  /* 0x000000060c0f7981 */ /* 0x000f28000c2e1900 */
[----:B------:R5:W4:Y:S04]  /*0290*/  LDG.E.EL R29, desc[UR6][R12.64+0x4] ;  /* 0x000004060c1d7981 */ /* 0x000b28000c2e1900 */
[----:B------:R-:W4:Y:S01]  /*02a0*/  LDG.E.EL R24, desc[UR6][R24.64] ;  /* 0x0000000618187981 */ /* 0x000f22000c2e1900 */
[----:B------:R-:W-:-:S02]  /*02b0*/  IMAD R23, R14, 0x2, R19 ;  /* 0x000000020e177824 */ /* 0x000fc400078e0213 */
[----:B------:R-:W-:Y:S02]  /*02c0*/  IMAD R9, R44, 0x2, R19 ;  /* 0x000000022c097824 */ /* 0x000fe400078e0213 */
[----:B------:R-:W-:Y:S01]  /*02d0*/  IMAD.WIDE R22, R23, 0x4, R26 ;  /* 0x0000000417167825 */ /* 0x000fe200078e021a */
[----:B------:R-:W-:-:S03]  /*02e0*/  LOP3.LUT R7, R6, 0x7ffffff0, RZ, 0xc0, !PT ;  /* 0x7ffffff006077812 */ /* 0x000fc600078ec0ff */
[----:B-1----:R-:W-:Y:S01]  /*02f0*/  IMAD.WIDE R20, R9, 0x4, R26 ;  /* 0x0000000409147825 */ /* 0x002fe200078e021a */
[----:B------:R-:W4:Y:S03]  /*0300*/  LDG.E.EL R11, desc[UR6][R22.64] ;  /* 0x00000006160b7981 */ /* 0x000f26000c2e1900 */
[----:B------:R-:W-:Y:S01]  /*0310*/  IMAD.IADD R6, R2, 0x1, -R7 ;  /* 0x0000000102067824 */ /* 0x000fe200078e0a07 */
[----:B------:R-:W4:Y:S01]  /*0320*/  LDG.E.EL R10, desc[UR6][R20.64] ;  /* 0x00000006140a7981 */ /* 0x000f22000c2e1900 */
[----:B-----5:R-:W-:Y:S02]  /*0330*/  SHF.R.S32.HI R13, RZ, 0x1f, R2 ;  /* 0x0000001fff0d7819 */ /* 0x020fe40000011402 */
[----:B------:R-:W-:Y:S02]  /*0340*/  IMAD R7, R6, 0x2, R17 ;  /* 0x0000000206077824 */ /* 0x000fe400078e0211 */
[----:B------:R-:W-:-:S02]  /*0350*/  LEA.HI R13, R13, R2, RZ, 0x4 ;  /* 0x000000020d0d7211 */ /* 0x000fc400078f20ff */
[----:B------:R-:W-:-:S05]  /*0360*/  IMAD.WIDE R6, R7, 0x4, R26 ;  /* 0x0000000407067825 */ /* 0x000fca00078e021a */
[----:B------:R-:W5:Y:S04]  /*0370*/  LDG.E.EL R9, desc[UR6][R6.64] ;  /* 0x0000000606097981 */ /* 0x000f68000c2e1900 */
[----:B------:R1:W5:Y:S01]  /*0380*/  LDG.E.EL R30, desc[UR6][R6.64+0x4] ;  /* 0x00000406061e7981 */ /* 0x000362000c2e1900 */
[C---:B--2---:R-:W-:Y:S02]  /*0390*/  FSETP.GT.AND P3, PT, R5.reuse, R8, PT ;  /* 0x000000080500720b */ /* 0x044fe40003f64000 */
[----:B------:R-:W-:Y:S02]  /*03a0*/  FSETP.NAN.AND P0, PT, R5, R5, PT ;  /* 0x000000050500720b */ /* 0x000fe40003f08000 */
[----:B---3--:R-:W-:Y:S02]  /*03b0*/  FSETP.GT.AND P2, PT, R32, R28, PT ;  /* 0x0000001c2000720b */ /* 0x008fe40003f44000 */
[----:B------:R-:W-:-:S07]  /*03c0*/  P2R R16, PR, RZ, 0x8 ;  /* 0x00000008ff107803 */ /* 0x000fce0000000000 */
[----:B------:R-:W-:Y:S02]  /*03d0*/  @!P3 SEL R5, R5, R8, P0 ;  /* 0x000000080505b207 */ /* 0x000fe40000000000 */
[----:B----4-:R-:W-:Y:S02]  /*03e0*/  FSETP.GT.AND P1, PT, R29, R15, PT ;  /* 0x0000000f1d00720b */ /* 0x010fe40003f24000 */
[C---:B------:R-:W-:Y:S02]  /*03f0*/  FSETP.NAN.AND P0, PT, R32.reuse, R32, PT ;  /* 0x000000202000720b */ /* 0x040fe40003f08000 */
[----:B------:R-:W-:Y:S02]  /*0400*/  FSETP.GEU.AND P3, PT, R5, R24, PT ;  /* 0x000000180500720b */ /* 0x000fe40003f6e000 */
[----:B------:R-:W-:Y:S02]  /*0410*/  @!P2 SEL R32, R32, R28, P0 ;  /* 0x0000001c2020a207 */ /* 0x000fe40000000000 */
[----:B------:R-:W-:-:S05]  /*0420*/  FSETP.NAN.AND P0, PT, R29, R29, PT ;  /* 0x0000001d1d00720b */ /* 0x000fca0003f08000 */
[----:B------:R-:W-:Y:S02]  /*0430*/  @!P1 SEL R29, R29, R15, P0 ;  /* 0x0000000f1d1d9207 */ /* 0x000fe40000000000 */
[----:B------:R-:W-:-:S04]  /*0440*/  FSETP.NAN.AND P0, PT, R24, R24, PT ;  /* 0x000000181800720b */ /* 0x000fc80003f08000 */
[----:B------:R-:W-:Y:S02]  /*0450*/  @P3 SEL R24, R24, R5, P0 ;  /* 0x0000000518183207 */ /* 0x000fe40000000000 */
[----:B------:R-:W-:-:S05]  /*0460*/  LOP3.LUT R5, R13, 0x7ffffff0, RZ, 0xc0, !PT ;  /* 0x7ffffff00d057812 */ /* 0x000fca00078ec0ff */
[----:B------:R-:W-:-:S04]  /*0470*/  IMAD.IADD R12, R2, 0x1, -R5 ;  /* 0x00000001020c7824 */ /* 0x000fc800078e0a05 */
[----:B-1----:R-:W-:-:S04]  /*0480*/  IMAD R7, R12, 0x2, R19 ;  /* 0x000000020c077824 */ /* 0x002fc800078e0213 */
[----:B------:R-:W-:-:S05]  /*0490*/  IMAD.WIDE R6, R7, 0x4, R26 ;  /* 0x0000000407067825 */ /* 0x000fca00078e021a */
[----:B------:R-:W2:Y:S01]  /*04a0*/  LDG.E.EL R41, desc[UR6][R6.64] ;  /* 0x0000000606297981 */ /* 0x000ea2000c2e1900 */
[----:B------:R-:W-:Y:S02]  /*04b0*/  P2R R18, PR, RZ, 0x4 ;  /* 0x00000004ff127803 */ /* 0x000fe40000000000 */
[-C--:B------:R-:W-:Y:S02]  /*04c0*/  FSETP.GEU.AND P2, PT, R32, R11.reuse, PT ;  /* 0x0000000b2000720b */ /* 0x080fe40003f4e000 */
[----:B------:R-:W-:Y:S02]  /*04d0*/  P2R R34, PR, RZ, 0x2 ;  /* 0x00000002ff227803 */ /* 0x000fe40000000000 */
[----:B------:R-:W-:Y:S02]  /*04e0*/  FSETP.GEU.AND P1, PT, R29, R10, PT ;  /* 0x0000000a1d00720b */ /* 0x000fe40003f2e000 */
[----:B------:R-:W-:Y:S02]  /*04f0*/  FSETP.NAN.AND P0, PT, R11, R11, PT ;  /* 0x0000000b0b00720b */ /* 0x000fe40003f08000 */
[----:B------:R-:W-:-:S05]  /*0500*/  P2R R20, PR, RZ, 0x2 ;  /* 0x00000002ff147803 */ /* 0x000fca0000000000 */
[----:B------:R-:W-:Y:S02]  /*0510*/  @P2 SEL R11, R11, R32, P0 ;  /* 0x000000200b0b2207 */ /* 0x000fe40000000000 */
[----:B------:R-:W-:-:S04]  /*0520*/  FSETP.NAN.AND P0, PT, R10, R10, PT ;  /* 0x0000000a0a00720b */ /* 0x000fc80003f08000 */
[----:B------:R-:W-:Y:S02]  /*0530*/  @P1 SEL R10, R10, R29, P0 ;  /* 0x0000001d0a0a1207 */ /* 0x000fe40000000000 */
[C---:B-----5:R-:W-:Y:S02]  /*0540*/  FSETP.GT.AND P1, PT, R30.reuse, R9, PT ;  /* 0x000000091e00720b */ /* 0x060fe40003f24000 */
[----:B------:R-:W-:Y:S02]  /*0550*/  FSETP.NAN.AND P0, PT, R30, R30, PT ;  /* 0x0000001e1e00720b */ /* 0x000fe40003f08000 */
[----:B------:R-:W-:-:S09]  /*0560*/  P2R R33, PR, RZ, 0x2 ;  /* 0x00000002ff217803 */ /* 0x000fd20000000000 */
[----:B------:R-:W-:-:S04]  /*0570*/  @!P1 SEL R30, R30, R9, P0 ;  /* 0x000000091e1e9207 */ /* 0x000fc80000000000 */
[-C--:B--2---:R-:W-:Y:S02]  /*0580*/  FSETP.GEU.AND P1, PT, R30, R41.reuse, PT ;  /* 0x000000291e00720b */ /* 0x084fe40003f2e000 */
[----:B------:R-:W-:-:S11]  /*0590*/  FSETP.NAN.AND P0, PT, R41, R41, PT ;  /* 0x000000292900720b */ /* 0x000fd60003f08000 */
[----:B------:R-:W-:Y:S02]  /*05a0*/  @P1 SEL R41, R41, R30, P0 ;  /* 0x0000001e29291207 */ /* 0x000fe40000000000 */
[----:B------:R-:W-:-:S04]  /*05b0*/  LOP3.LUT R30, R4, 0x4, R31, 0xfe, !PT ;  /* 0x00000004041e7812 */ /* 0x000fc800078efe1f */
[----:B------:R-:W-:-:S04]  /*05c0*/  LEA.HI R5, R3, R30, RZ, 0x4 ;  /* 0x0000001e03057211 */ /* 0x000fc800078f20ff */
[----:B------:R-:W-:-:S05]  /*05d0*/  LOP3.LUT R5, R5, 0x7ffffff0, RZ, 0xc0, !PT ;  /* 0x7ffffff005057812 */ /* 0x000fca00078ec0ff */
[----:B------:R-:W-:-:S04]  /*05e0*/  IMAD.IADD R30, R30, 0x1, -R5 ;  /* 0x000000011e1e7824 */ /* 0x000fc800078e0a05 */
[----:B------:R-:W-:-:S04]  /*05f0*/  IMAD R9, R30, 0x2, R17 ;  /* 0x000000021e097824 */ /* 0x000fc800078e0211 */
[----:B------:R-:W-:-:S05]  /*0600*/  IMAD.WIDE R8, R9, 0x4, R26 ;  /* 0x0000000409087825 */ /* 0x000fca00078e021a */
[----:B------:R-:W2:Y:S04]  /*0610*/  LDG.E.EL R5, desc[UR6][R8.64] ;  /* 0x0000000608057981 */ /* 0x000ea8000c2e1900 */
[----:B------:R-:W2:Y:S01]  /*0620*/  LDG.E.EL R28, desc[UR6][R8.64+0x4] ;  /* 0x00000406081c7981 */ /* 0x000ea2000c2e1900 */
[----:B------:R-:W-:-:S04]  /*0630*/  IMAD R7, R30, 0x2, R19 ;  /* 0x000000021e077824 */ /* 0x000fc800078e0213 */
[----:B------:R-:W-:-:S05]  /*0640*/  IMAD.WIDE R6, R7, 0x4, R26 ;  /* 0x0000000407067825 */ /* 0x000fca00078e021a */
[----:B------:R-:W3:Y:S01]  /*0650*/  LDG.E.EL R29, desc[UR6][R6.64] ;  /* 0x00000006061d7981 */ /* 0x000ee2000c2e1900 */
[----:B------:R-:W-:Y:S02]  /*0660*/  P2R R35, PR, RZ, 0x2 ;  /* 0x00000002ff237803 */ /* 0x000fe40000000000 */
[C---:B--2---:R-:W-:Y:S02]  /*0670*/  FSETP.GT.AND P1, PT, R28.reuse, R5, PT ;  /* 0x000000051c00720b */ /* 0x044fe40003f24000 */
[----:B------:R-:W-:Y:S02]  /*0680*/  FSETP.NAN.AND P0, PT, R28, R28, PT ;  /* 0x0000001c1c00720b */ /* 0x000fe40003f08000 */
[----:B------:R-:W-:-:S09]  /*0690*/  P2R R32, PR, RZ, 0x2 ;  /* 0x00000002ff207803 */ /* 0x000fd20000000000 */
[----:B------:R-:W-:-:S04]  /*06a0*/  @!P1 SEL R28, R28, R5, P0 ;  /* 0x000000051c1c9207 */ /* 0x000fc80000000000 */
[-C--:B---3--:R-:W-:Y:S02]  /*06b0*/  FSETP.GEU.AND P1, PT, R28, R29.reuse, PT ;  /* 0x0000001d1c00720b */ /* 0x088fe40003f2e000 */
        /* <DEDUP_REMOVED lines=9> */
[----:B------:R1:W2:Y:S01]  /*0750*/  LDG.E.EL R15, desc[UR6][R8.64+0x4] ;  /* 0x00000406080f7981 */ /* 0x0002a2000c2e1900 */
[----:B------:R-:W-:-:S04]  /*0760*/  IMAD R7, R28, 0x2, R19 ;  /* 0x000000021c077824 */ /* 0x000fc800078e0213 */
[----:B------:R-:W-:-:S05]  /*0770*/  IMAD.WIDE R6, R7, 0x4, R26 ;  /* 0x0000000407067825 */ /* 0x000fca00078e021a */
[----:B------:R3:W4:Y:S01]  /*0780*/  LDG.E.EL R40, desc[UR6][R6.64] ;  /* 0x0000000606287981 */ /* 0x000722000c2e1900 */
[----:B------:R-:W-:Y:S01]  /*0790*/  P2R R23, PR, RZ, 0x2 ;  /* 0x00000002ff177803 */ /* 0x000fe20000000000 */
[----:B------:R-:W-:-:S05]  /*07a0*/  IMAD.SHL.U32 R13, R13, 0x4, RZ ;  /* 0x000000040d0d7824 */ /* 0x000fca00078e00ff */
[----:B------:R-:W-:-:S04]  /*07b0*/  LOP3.LUT R13, R13, 0xffffffc0, RZ, 0xc0, !PT ;  /* 0xffffffc00d0d7812 */ /* 0x000fc800078ec0ff */
[----:B------:R-:W-:-:S05]  /*07c0*/  LOP3.LUT R37, R13, 0x21, RZ, 0xfc, !PT ;  /* 0x000000210d257812 */ /* 0x000fca00078efcff */
[--C-:B-1----:R-:W-:Y:S02]  /*07d0*/  IMAD R9, R36, 0x2, R37.reuse ;  /* 0x0000000224097824 */ /* 0x102fe400078e0225 */
[----:B---3--:R-:W-:Y:S02]  /*07e0*/  IMAD R7, R14, 0x2, R37 ;  /* 0x000000020e077824 */ /* 0x008fe400078e0225 */
[----:B------:R-:W-:-:S04]  /*07f0*/  IMAD.WIDE R8, R9, 0x4, R26 ;  /* 0x0000000409087825 */ /* 0x000fc800078e021a */
[----:B------:R-:W-:-:S05]  /*0800*/  IMAD.WIDE R6, R7, 0x4, R26 ;  /* 0x0000000407067825 */ /* 0x000fca00078e021a */
[----:B------:R-:W3:Y:S01]  /*0810*/  LDG.E.EL R14, desc[UR6][R6.64] ;  /* 0x00000006060e7981 */ /* 0x000ee2000c2e1900 */
[C---:B--2---:R-:W-:Y:S02]  /*0820*/  FSETP.GT.AND P1, PT, R15.reuse, R5, PT ;  /* 0x000000050f00720b */ /* 0x044fe40003f24000 */
[----:B------:R-:W-:-:S11]  /*0830*/  FSETP.NAN.AND P0, PT, R15, R15, PT ;  /* 0x0000000f0f00720b */ /* 0x000fd60003f08000 */
[----:B------:R-:W-:-:S04]  /*0840*/  @!P1 SEL R15, R15, R5, P0 ;  /* 0x000000050f0f9207 */ /* 0x000fc80000000000 */
[-C--:B----4-:R-:W-:Y:S02]  /*0850*/  FSETP.GEU.AND P0, PT, R15, R40.reuse, PT ;  /* 0x000000280f00720b */ /* 0x090fe40003f0e000 */
[----:B------:R-:W-:Y:S02]  /*0860*/  P2R R25, PR, RZ, 0x2 ;  /* 0x00000002ff197803 */ /* 0x000fe40000000000 */
[----:B------:R-:W-:-:S09]  /*0870*/  FSETP.NAN.AND P1, PT, R40, R40, PT ;  /* 0x000000282800720b */ /* 0x000fd20003f28000 */
[----:B------:R-:W-:Y:S02]  /*0880*/  @P0 SEL R40, R40, R15, P1 ;  /* 0x0000000f28280207 */ /* 0x000fe40000800000 */
[----:B------:R1:W2:Y:S01]  /*0890*/  LDG.E.EL R15, desc[UR6][R8.64] ;  /* 0x00000006080f7981 */ /* 0x0002a2000c2e1900 */
[----:B------:R-:W-:Y:S02]  /*08a0*/  LOP3.LUT R42, R4, 0x6, R31, 0xfe, !PT ;  /* 0x00000006042a7812 */ /* 0x000fe400078efe1f */
[----:B------:R-:W-:Y:S02]  /*08b0*/  P2R R21, PR, RZ, 0x4 ;  /* 0x00000004ff157803 */ /* 0x000fe40000000000 */
[----:B-1----:R-:W-:-:S04]  /*08c0*/  LEA.HI R8, R3, R42, RZ, 0x4 ;  /* 0x0000002a03087211 */ /* 0x002fc800078f20ff */
[----:B------:R-:W-:Y:S02]  /*08d0*/  LOP3.LUT R9, R8, 0x7ffffff0, RZ, 0xc0, !PT ;  /* 0x7ffffff008097812 */ /* 0x000fe400078ec0ff */
[----:B------:R-:W-:Y:S02]  /*08e0*/  P2R R5, PR, RZ, 0x1 ;  /* 0x00000001ff057803 */ /* 0x000fe40000000000 */
[----:B---3--:R-:W-:Y:S01]  /*08f0*/  FSETP.GEU.AND P0, PT, R11, R14, PT ;  /* 0x0000000e0b00720b */ /* 0x008fe20003f0e000 */
[----:B------:R-:W-:-:S04]  /*0900*/  IMAD.IADD R42, R42, 0x1, -R9 ;  /* 0x000000012a2a7824 */ /* 0x000fc800078e0a09 */
[----:B------:R-:W-:-:S04]  /*0910*/  IMAD R9, R42, 0x2, R17 ;  /* 0x000000022a097824 */ /* 0x000fc800078e0211 */
[----:B------:R-:W-:-:S05]  /*0920*/  IMAD.WIDE R8, R9, 0x4, R26 ;  /* 0x0000000409087825 */ /* 0x000fca00078e021a */
[----:B------:R-:W3:Y:S01]  /*0930*/  LDG.E.EL R43, desc[UR6][R8.64+0x4] ;  /* 0x00000406082b7981 */ /* 0x000ee2000c2e1900 */
[----:B------:R-:W-:-:S04]  /*0940*/  IMAD R7, R44, 0x2, R37 ;  /* 0x000000022c077824 */ /* 0x000fc800078e0225 */
[----:B------:R-:W-:-:S05]  /*0950*/  IMAD.WIDE R6, R7, 0x4, R26 ;  /* 0x0000000407067825 */ /* 0x000fca00078e021a */
[----:B------:R-:W4:Y:S01]  /*0960*/  LDG.E.EL R13, desc[UR6][R6.64] ;  /* 0x00000006060d7981 */ /* 0x000f22000c2e1900 */
[-C--:B--2---:R-:W-:Y:S02]  /*0970*/  FSETP.GEU.AND P2, PT, R24, R15.reuse, PT ;  /* 0x0000000f1800720b */ /* 0x084fe40003f4e000 */
[----:B------:R-:W-:-:S11]  /*0980*/  FSETP.NAN.AND P1, PT, R15, R15, PT ;  /* 0x0000000f0f00720b */ /* 0x000fd60003f28000 */
[----:B------:R-:W-:Y:S02]  /*0990*/  @P2 SEL R15, R15, R24, P1 ;  /* 0x000000180f0f2207 */ /* 0x000fe40000800000 */
[----:B------:R-:W-:-:S04]  /*09a0*/  FSETP.NAN.AND P1, PT, R14, R14, PT ;  /* 0x0000000e0e00720b */ /* 0x000fc80003f28000 */
[----:B------:R-:W-:Y:S02]  /*09b0*/  @P0 SEL R14, R14, R11, P1 ;  /* 0x0000000b0e0e0207 */ /* 0x000fe40000800000 */
[----:B------:R1:W2:Y:S01]  /*09c0*/  LDG.E.EL R11, desc[UR6][R8.64] ;  /* 0x00000006080b7981 */ /* 0x0002a2000c2e1900 */
[----:B------:R-:W-:Y:S02]  /*09d0*/  P2R R38, PR, RZ, 0x1 ;  /* 0x00000001ff267803 */ /* 0x000fe40000000000 */
[----:B---3--:R-:W-:Y:S01]  /*09e0*/  FSETP.NAN.AND P1, PT, R43, R43, PT ;  /* 0x0000002b2b00720b */ /* 0x008fe20003f28000 */
[----:B-1----:R-:W-:-:S04]  /*09f0*/  IMAD R9, R12, 0x2, R37 ;  /* 0x000000020c097824 */ /* 0x002fc800078e0225 */
[----:B------:R-:W-:-:S05]  /*0a00*/  IMAD.WIDE R8, R9, 0x4, R26 ;  /* 0x0000000409087825 */ /* 0x000fca00078e021a */
[----:B------:R-:W3:Y:S01]  /*0a10*/  LDG.E.EL R12, desc[UR6][R8.64] ;  /* 0x00000006080c7981 */ /* 0x000ee2000c2e1900 */
[----:B--2---:R-:W-:-:S04]  /*0a20*/  FSETP.GT.AND P0, PT, R43, R11, PT ;  /* 0x0000000b2b00720b */ /* 0x004fc80003f04000 */
[----:B------:R-:W-:-:S09]  /*0a30*/  P2R R24, PR, RZ, 0x1 ;  /* 0x00000001ff187803 */ /* 0x000fd20000000000 */
[----:B------:R-:W-:Y:S02]  /*0a40*/  @!P0 SEL R43, R43, R11, P1 ;  /* 0x0000000b2b2b8207 */ /* 0x000fe40000800000 */
[-C--:B----4-:R-:W-:Y:S01]  /*0a50*/  FSETP.GEU.AND P0, PT, R10, R13.reuse, PT ;  /* 0x0000000d0a00720b */ /* 0x090fe20003f0e000 */
[----:B------:R-:W-:Y:S01]  /*0a60*/  IMAD R11, R42, 0x2, R19 ;  /* 0x000000022a0b7824 */ /* 0x000fe200078e0213 */
[----:B------:R-:W-:-:S11]  /*0a70*/  FSETP.NAN.AND P1, PT, R13, R13, PT ;  /* 0x0000000d0d00720b */ /* 0x000fd60003f28000 */
[----:B------:R-:W-:Y:S01]  /*0a80*/  @P0 SEL R13, R13, R10, P1 ;  /* 0x0000000a0d0d0207 */ /* 0x000fe20000800000 */
[----:B------:R-:W-:-:S05]  /*0a90*/  IMAD.WIDE R10, R11, 0x4, R26 ;  /* 0x000000040b0a7825 */ /* 0x000fca00078e021a */
[----:B------:R-:W2:Y:S01]  /*0aa0*/  LDG.E.EL R39, desc[UR6][R10.64] ;  /* 0x000000060a277981 */ /* 0x000ea2000c2e1900 */
[----:B------:R-:W-:Y:S02]  /*0ab0*/  P2R R6, PR, RZ, 0x1 ;  /* 0x00000001ff067803 */ /* 0x000fe40000000000 */
[----:B---3--:R-:W-:Y:S02]  /*0ac0*/  FSETP.GEU.AND P0, PT, R41, R12, PT ;  /* 0x0000000c2900720b */ /* 0x008fe40003f0e000 */
[----:B------:R-:W-:Y:S02]  /*0ad0*/  P2R R36, PR, RZ, 0x4 ;  /* 0x00000004ff247803 */ /* 0x000fe40000000000 */
[----:B------:R-:W-:Y:S02]  /*0ae0*/  P2R R8, PR, RZ, 0x1 ;  /* 0x00000001ff087803 */ /* 0x000fe40000000000 */
[-C--:B--2---:R-:W-:Y:S02]  /*0af0*/  FSETP.GEU.AND P1, PT, R43, R39.reuse, PT ;  /* 0x000000272b00720b */ /* 0x084fe40003f2e000 */
[----:B------:R-:W-:-:S11]  /*0b00*/  FSETP.NAN.AND P2, PT, R39, R39, PT ;  /* 0x000000272700720b */ /* 0x000fd60003f48000 */
[----:B------:R-:W-:Y:S02]  /*0b10*/  @P1 SEL R39, R39, R43, P2 ;  /* 0x0000002b27271207 */ /* 0x000fe40001000000 */
[----:B------:R-:W-:-:S04]  /*0b20*/  FSETP.NAN.AND P2, PT, R12, R12, PT ;  /* 0x0000000c0c00720b */ /* 0x000fc80003f48000 */
[----:B------:R-:W-:Y:S02]  /*0b30*/  @P0 SEL R12, R12, R41, P2 ;  /* 0x000000290c0c0207 */ /* 0x000fe40001000000 */
[----:B------:R-:W-:-:S04]  /*0b40*/  ISETP.NE.AND P0, PT, R23, RZ, PT ;  /* 0x000000ff1700720c */ /* 0x000fc80003f05270 */
[----:B------:R-:W-:Y:S02]  /*0b50*/  P2R R23, PR, RZ, 0x1 ;  /* 0x00000001ff177803 */ /* 0x000fe40000000000 */
[----:B------:R-:W-:-:S04]  /*0b60*/  ISETP.NE.AND P0, PT, R24, RZ, PT ;  /* 0x000000ff1800720c */ /* 0x000fc80003f05270 */
[----:B------:R-:W-:Y:S02]  /*0b70*/  P2R R24, PR, RZ, 0x1 ;  /* 0x00000001ff187803 */ /* 0x000fe40000000000 */
[----:B------:R-:W-:-:S04]  /*0b80*/  ISETP.NE.AND P0, PT, R25, RZ, PT ;  /* 0x000000ff1900720c */ /* 0x000fc80003f05270 */
[----:B------:R-:W-:Y:S02]  /*0b90*/  P2R R25, PR, RZ, 0x1 ;  /* 0x00000001ff197803 */ /* 0x000fe40000000000 */
[----:B------:R-:W-:-:S04]  /*0ba0*/  ISETP.NE.AND P0, PT, R32, RZ, PT ;  /* 0x000000ff2000720c */ /* 0x000fc80003f05270 */
[----:B------:R-:W-:Y:S02]  /*0bb0*/  P2R R32, PR, RZ, 0x1 ;  /* 0x00000001ff207803 */ /* 0x000fe40000000000 */
[----:B------:R-:W-:Y:S02]  /*0bc0*/  ISETP.NE.AND P0, PT, R33, RZ, PT ;  /* 0x000000ff2100720c */ /* 0x000fe40003f05270 */
[----:B------:R-:W-:Y:S02]  /*0bd0*/  P2R R7, PR, RZ, 0x2 ;  /* 0x00000002ff077803 */ /* 0x000fe40000000000 */
[----:B------:R-:W-:Y:S02]  /*0be0*/  ISETP.NE.AND P1, PT, R38, RZ, PT ;  /* 0x000000ff2600720c */ /* 0x000fe40003f25270 */
[----:B------:R-:W-:Y:S02]  /*0bf0*/  P2R R33, PR, RZ, 0x1 ;  /* 0x00000001ff217803 */ /* 0x000fe40000000000 */
[----:B------:R-:W-:-:S02]  /*0c00*/  ISETP.NE.AND P0, PT, R34, RZ, PT ;  /* 0x000000ff2200720c */ /* 0x000fc40003f05270 */
[----:B------:R-:W-:Y:S02]  /*0c10*/  P2R R9, PR, RZ, 0x2 ;  /* 0x00000002ff097803 */ /* 0x000fe40000000000 */
[----:B------:R-:W-:Y:S02]  /*0c20*/  ISETP.NE.AND P1, PT, R36, RZ, PT ;  /* 0x000000ff2400720c */ /* 0x000fe40003f25270 */
[----:B------:R-:W-:Y:S02]  /*0c30*/  P2R R34, PR, RZ, 0x1 ;  /* 0x00000001ff227803 */ /* 0x000fe40000000000 */
[----:B------:R-:W-:Y:S02]  /*0c40*/  ISETP.NE.AND P0, PT, R18, RZ, PT ;  /* 0x000000ff1200720c */ /* 0x000fe40003f05270 */
[----:B------:R-:W-:Y:S02]  /*0c50*/  P2R R10, PR, RZ, 0x2 ;  /* 0x00000002ff0a7803 */ /* 0x000fe40000000000 */
[----:B------:R-:W-:-:S02]  /*0c60*/  LOP3.LUT R38, R4, 0x7, R31, 0xfe, !PT ;  /* 0x0000000704267812 */ /* 0x000fc400078efe1f */
[----:B------:R-:W-:Y:S02]  /*0c70*/  ISETP.NE.AND P1, PT, R35, RZ, PT ;  /* 0x000000ff2300720c */ /* 0x000fe40003f25270 */
[----:B------:R-:W-:Y:S02]  /*0c80*/  P2R R35, PR, RZ, 0x1 ;  /* 0x00000001ff237803 */ /* 0x000fe40000000000 */
[----:B------:R-:W-:Y:S02]  /*0c90*/  ISETP.NE.AND P0, PT, R16, RZ, PT ;  /* 0x000000ff1000720c */ /* 0x000fe40003f05270 */
[----:B------:R-:W-:-:S04]  /*0ca0*/  LEA.HI R16, R3, R38, RZ, 0x4 ;  /* 0x0000002603107211 */ /* 0x000fc800078f20ff */
[----:B------:R-:W-:-:S05]  /*0cb0*/  LOP3.LUT R31, R16, 0x7ffffff0, RZ, 0xc0, !PT ;  /* 0x7ffffff0101f7812 */ /* 0x000fca00078ec0ff */
[----:B------:R-:W-:-:S04]  /*0cc0*/  IMAD.IADD R38, R38, 0x1, -R31 ;  /* 0x0000000126267824 */ /* 0x000fc800078e0a1f */
[----:B------:R-:W-:-:S04]  /*0cd0*/  IMAD R17, R38, 0x2, R17 ;  /* 0x0000000226117824 */ /* 0x000fc800078e0211 */
[----:B------:R-:W-:-:S05]  /*0ce0*/  IMAD.WIDE R16, R17, 0x4, R26 ;  /* 0x0000000411107825 */ /* 0x000fca00078e021a */
[----:B------:R-:W2:Y:S04]  /*0cf0*/  LDG.E.EL R18, desc[UR6][R16.64] ;  /* 0x0000000610127981 */ /* 0x000ea8000c2e1900 */
[----:B------:R-:W2:Y:S01]  /*0d00*/  LDG.E.EL R31, desc[UR6][R16.64+0x4] ;  /* 0x00000406101f7981 */ /* 0x000ea2000c2e1900 */
[----:B------:R-:W-:Y:S02]  /*0d10*/  P2R R11, PR, RZ, 0x2 ;  /* 0x00000002ff0b7803 */ /* 0x000fe40000000000 */
[----:B------:R-:W-:Y:S02]  /*0d20*/  ISETP.NE.AND P1, PT, R20, RZ, PT ;  /* 0x000000ff1400720c */ /* 0x000fe40003f25270 */
[----:B------:R-:W-:Y:S02]  /*0d30*/  P2R R22, PR, RZ, 0x8 ;  /* 0x00000008ff167803 */ /* 0x000fe40000000000 */
[----:B------:R-:W-:-:S02]  /*0d40*/  P2R R20, PR, RZ, 0x2 ;  /* 0x00000002ff147803 */ /* 0x000fc40000000000 */
[----:B------:R-:W-:-:S04]  /*0d50*/  ISETP.NE.AND P1, PT, R21, RZ, PT ;  /* 0x000000ff1500720c */ /* 0x000fc80003f25270 */
[----:B------:R-:W-:Y:S02]  /*0d60*/  P2R R21, PR, RZ, 0x2 ;  /* 0x00000002ff157803 */ /* 0x000fe40000000000 */
[----:B------:R-:W-:-:S04]  /*0d70*/  ISETP.NE.AND P1, PT, R22, RZ, PT ;  /* 0x000000ff1600720c */ /* 0x000fc80003f25270 */
[----:B------:R-:W-:Y:S01]  /*0d80*/  P2R R22, PR, RZ, 0x2 ;  /* 0x00000002ff167803 */ /* 0x000fe20000000000 */
[----:B------:R-:W-:Y:S01]  /*0d90*/  IMAD R19, R38, 0x2, R19 ;  /* 0x0000000226137824 */ /* 0x000fe200078e0213 */
[C---:B--2---:R-:W-:Y:S02]  /*0da0*/  FSETP.GT.AND P1, PT, R31.reuse, R18, PT ;  /* 0x000000121f00720b */ /* 0x044fe40003f24000 */
[----:B------:R-:W-:-:S11]  /*0db0*/  FSETP.NAN.AND P2, PT, R31, R31, PT ;  /* 0x0000001f1f00720b */ /* 0x000fd60003f48000 */
[----:B------:R-:W-:Y:S01]  /*0dc0*/  @!P1 SEL R31, R31, R18, P2 ;  /* 0x000000121f1f9207 */ /* 0x000fe20001000000 */
[----:B------:R-:W-:-:S05]  /*0dd0*/  IMAD.WIDE R18, R19, 0x4, R26 ;  /* 0x0000000413127825 */ /* 0x000fca00078e021a */
[----:B------:R-:W2:Y:S02]  /*0de0*/  LDG.E.EL R44, desc[UR6][R18.64] ;  /* 0x00000006122c7981 */ /* 0x000ea4000c2e1900 */
[-C--:B--2---:R-:W-:Y:S02]  /*0df0*/  FSETP.GEU.AND P2, PT, R31, R44.reuse, PT ;  /* 0x0000002c1f00720b */ /* 0x084fe40003f4e000 */
[----:B------:R-:W-:-:S11]  /*0e00*/  FSETP.NAN.AND P3, PT, R44, R44, PT ;  /* 0x0000002c2c00720b */ /* 0x000fd60003f68000 */
[----:B------:R-:W-:Y:S01]  /*0e10*/  @P2 SEL R44, R44, R31, P3 ;  /* 0x0000001f2c2c2207 */ /* 0x000fe20001800000 */
[----:B------:R-:W-:-:S04]  /*0e20*/  IMAD R31, R30, 0x2, R37 ;  /* 0x000000021e1f7824 */ /* 0x000fc800078e0225 */
[----:B------:R-:W-:-:S05]  /*0e30*/  IMAD.WIDE R30, R31, 0x4, R26 ;  /* 0x000000041f1e7825 */ /* 0x000fca00078e021a */
[----:B------:R1:W2:Y:S01]  /*0e40*/  LDG.E.EL R16, desc[UR6][R30.64] ;  /* 0x000000061e107981 */ /* 0x0002a2000c2e1900 */
[----:B------:R-:W-:-:S04]  /*0e50*/  IMAD R19, R42, 0x2, R37 ;  /* 0x000000022a137824 */ /* 0x000fc800078e0225 */
[----:B-1----:R-:W-:-:S05]  /*0e60*/  IMAD.WIDE R30, R19, 0x4, R26 ;  /* 0x00000004131e7825 */ /* 0x002fca00078e021a */
[----:B------:R-:W3:Y:S01]  /*0e70*/  LDG.E.EL R18, desc[UR6][R30.64] ;  /* 0x000000061e127981 */ /* 0x000ee2000c2e1900 */
[-C--:B--2---:R-:W-:Y:S02]  /*0e80*/  FSETP.GEU.AND P3, PT, R29, R16.reuse, PT ;  /* 0x000000101d00720b */ /* 0x084fe40003f6e000 */
[----:B------:R-:W-:-:S11]  /*0e90*/  FSETP.NAN.AND P4, PT, R16, R16, PT ;  /* 0x000000101000720b */ /* 0x000fd60003f88000 */
[----:B------:R-:W-:Y:S01]  /*0ea0*/  @P3 SEL R16, R16, R29, P4 ;  /* 0x0000001d10103207 */ /* 0x000fe20002000000 */
[----:B------:R-:W-:-:S04]  /*0eb0*/  IMAD R29, R28, 0x2, R37 ;  /* 0x000000021c1d7824 */ /* 0x000fc800078e0225 */
[----:B------:R-:W-:-:S05]  /*0ec0*/  IMAD.WIDE R28, R29, 0x4, R26 ;  /* 0x000000041d1c7825 */ /* 0x000fca00078e021a */
[----:B------:R-:W2:Y:S01]  /*0ed0*/  LDG.E.EL R17, desc[UR6][R28.64] ;  /* 0x000000061c117981 */ /* 0x000ea2000c2e1900 */
[----:B------:R-:W-:-:S04]  /*0ee0*/  IMAD R37, R38, 0x2, R37 ;  /* 0x0000000226257824 */ /* 0x000fc800078e0225 */
[----:B------:R-:W-:-:S05]  /*0ef0*/  IMAD.WIDE R26, R37, 0x4, R26 ;  /* 0x00000004251a7825 */ /* 0x000fca00078e021a */
[----:B------:R-:W4:Y:S01]  /*0f00*/  LDG.E.EL R19, desc[UR6][R26.64] ;  /* 0x000000061a137981 */ /* 0x000f22000c2e1900 */
[----:B---3--:R-:W-:Y:S02]  /*0f10*/  FSETP.NAN.AND P6, PT, R18, R18, PT ;  /* 0x000000121200720b */ /* 0x008fe40003fc8000 */
[----:B------:R-:W-:Y:S01]  /*0f20*/  P2R R36, PR, RZ, 0x1 ;  /* 0x00000001ff247803 */ /* 0x000fe20000000000 */
[----:B------:R-:W1:Y:S01]  /*0f30*/  S2UR UR5, SR_CgaCtaId ;  /* 0x00000000000579c3 */ /* 0x000e620000008800 */
[----:B------:R-:W-:Y:S02]  /*0f40*/  UMOV UR4, 0x400 ;  /* 0x0000040000047882 */ /* 0x000fe40000000000 */
[----:B-1----:R-:W-:Y:S01]  /*0f50*/  UPRMT UR4, UR5, 0x654, UR4 ;  /* 0x0000065405047896 */ /* 0x002fe20008000004 */
[----:B------:R-:W-:Y:S01]  /*0f60*/  IMAD.SHL.U32 R0, R0, 0x4, RZ ;  /* 0x0000000400007824 */ /* 0x000fe200078e00ff */
[-C--:B--2---:R-:W-:Y:S02]  /*0f70*/  FSETP.GEU.AND P4, PT, R40, R17.reuse, PT ;  /* 0x000000112800720b */ /* 0x084fe40003f8e000 */
[----:B------:R-:W-:-:S11]  /*0f80*/  FSETP.NAN.AND P5, PT, R17, R17, PT ;  /* 0x000000111100720b */ /* 0x000fd60003fa8000 */
[----:B------:R-:W-:Y:S02]  /*0f90*/  @P4 SEL R17, R17, R40, P5 ;  /* 0x0000002811114207 */ /* 0x000fe40002800000 */
[----:B------:R-:W-:Y:S02]  /*0fa0*/  FSETP.GEU.AND P5, PT, R39, R18, PT ;  /* 0x000000122700720b */ /* 0x000fe40003fae000 */
[----:B----4-:R-:W-:-:S11]  /*0fb0*/  FSETP.NAN.AND P0, PT, R19, R19, PT ;  /* 0x000000131300720b */ /* 0x010fd60003f08000 */
[----:B------:R-:W-:Y:S02]  /*0fc0*/  @P5 SEL R18, R18, R39, P6 ;  /* 0x0000002712125207 */ /* 0x000fe40003000000 */
[----:B------:R-:W-:-:S13]  /*0fd0*/  FSETP.GEU.AND P6, PT, R44, R19, PT ;  /* 0x000000132c00720b */ /* 0x000fda0003fce000 */
[----:B------:R-:W-:Y:S02]  /*0fe0*/  @P6 SEL R19, R19, R44, P0 ;  /* 0x0000002c13136207 */ /* 0x000fe40000000000 */
[----:B------:R-:W-:-:S04]  /*0ff0*/  ISETP.NE.AND P0, PT, R36, RZ, PT ;  /* 0x000000ff2400720c */ /* 0x000fc80003f05270 */
[----:B------:R-:W-:Y:S02]  /*1000*/  SEL R28, RZ, 0x1, !P0 ;  /* 0x00000001ff1c7807 */ /* 0x000fe40004000000 */
        /* <DEDUP_REMOVED lines=12> */
[----:B------:R-:W-:Y:S02]  /*10d0*/  ISETP.NE.AND P0, PT, R23, RZ, PT ;  /* 0x000000ff1700720c */ /* 0x000fe40003f05270 */
[----:B------:R-:W-:Y:S02]  /*10e0*/  SEL R23, RZ, 0x1, !P1 ;  /* 0x00000001ff177807 */ /* 0x000fe40004800000 */
[----:B------:R-:W-:-:S04]  /*10f0*/  ISETP.NE.AND P1, PT, R22, RZ, PT ;  /* 0x000000ff1600720c */ /* 0x000fc80003f25270 */
[----:B------:R-:W-:Y:S02]  /*1100*/  SEL R28, R28, 0x2, P1 ;  /* 0x000000021c1c7807 */ /* 0x000fe40000800000 */
        /* <DEDUP_REMOVED lines=12> */
[----:B------:R-:W-:Y:S02]  /*11d0*/  ISETP.NE.AND P1, PT, R8, RZ, PT ;  /* 0x000000ff0800720c */ /* 0x000fe40003f25270 */
[----:B------:R-:W1:Y:S01]  /*11e0*/  S2R R8, SR_TID.X ;  /* 0x0000000000087919 */ /* 0x000e620000002100 */
[----:B------:R-:W-:Y:S02]  /*11f0*/  SEL R7, R32, 0x2, P0 ;  /* 0x0000000220077807 */ /* 0x000fe40000000000 */
[----:B------:R-:W-:Y:S02]  /*1200*/  ISETP.NE.AND P0, PT, R5, RZ, PT ;  /* 0x000000ff0500720c */ /* 0x000fe40003f05270 */
[----:B------:R-:W-:Y:S01]  /*1210*/  PRMT R5, R29, 0x3340, R28 ;  /* 0x000033401d057816 */ /* 0x000fe2000000001c */
[----:B-1----:R-:W-:-:S05]  /*1220*/  IMAD.SHL.U32 R8, R8, 0x8, RZ ;  /* 0x0000000808087824 */ /* 0x002fca00078e00ff */
[----:B------:R-:W-:-:S04]  /*1230*/  LOP3.LUT R8, R8, 0x3f8, RZ, 0xc0, !PT ;  /* 0x000003f808087812 */ /* 0x000fc800078ec0ff */
[----:B------:R-:W-:Y:S02]  /*1240*/  LEA R29, R8, UR4, 0x2 ;  /* 0x00000004081d7c11 */ /* 0x000fe4000f8e10ff */
[----:B------:R-:W1:Y:S03]  /*1250*/  S2R R8, SR_TID.X ;  /* 0x0000000000087919 */ /* 0x000e660000002100 */
[----:B------:R-:W-:Y:S04]  /*1260*/  STS.128 [R29], R12 ;  /* 0x0000000c1d007388 */ /* 0x000fe80000000c00 */
[----:B------:R2:W-:Y:S01]  /*1270*/  STS.128 [R29+0x10], R16 ;  /* 0x000010101d007388 */ /* 0x0005e20000000c00 */
[----:B------:R-:W-:-:S02]  /*1280*/  SEL R26, R25, 0x2, P0 ;  /* 0x00000002191a7807 */ /* 0x000fc40000000000 */
[----:B------:R-:W-:-:S04]  /*1290*/  LOP3.LUT R25, R0, 0x1fc, RZ, 0xc0, !PT ;  /* 0x000001fc00197812 */ /* 0x000fc800078ec0ff */
[----:B------:R-:W-:Y:S02]  /*12a0*/  LOP3.LUT R28, R4, 0x200, R25, 0xfe, !PT ;  /* 0x00000200041c7812 */ /* 0x000fe400078efe19 */
[----:B------:R-:W-:Y:S02]  /*12b0*/  LOP3.LUT R0, R4, R25, RZ, 0xfc, !PT ;  /* 0x0000001904007212 */ /* 0x000fe400078efcff */
[----:B------:R-:W-:Y:S01]  /*12c0*/  LEA.HI R27, R3, R28, RZ, 0x11 ;  /* 0x0000001c031b7211 */ /* 0x000fe200078f88ff */
[----:B------:R-:W3:Y:S01]  /*12d0*/  LDC.64 R24, c[0x0][0x218] ;  /* 0x00008600ff187b82 */ /* 0x000ee20000000a00 */
[----:B-1----:R-:W-:-:S05]  /*12e0*/  IMAD.SHL.U32 R8, R8, 0x4, RZ ;  /* 0x0000000408087824 */ /* 0x002fca00078e00ff */
[----:B------:R-:W-:-:S04]  /*12f0*/  LOP3.LUT R8, R8, 0x1fc, RZ, 0xc0, !PT ;  /* 0x000001fc08087812 */ /* 0x000fc800078ec0ff */
[----:B------:R-:W-:Y:S01]  /*1300*/  LEA R30, R8, UR4, 0x2 ;  /* 0x00000004081e7c11 */ /* 0x000fe2000f8e10ff */
[----:B------:R-:W-:Y:S01]  /*1310*/  BAR.SYNC.DEFER_BLOCKING 0x0 ;  /* 0x0000000000007b1d */ /* 0x000fe20000010000 */
[----:B------:R-:W-:-:S05]  /*1320*/  LEA.HI R3, R3, R0, RZ, 0x11 ;  /* 0x0000000003037211 */ /* 0x000fca00078f88ff */
[C---:B------:R-:W-:Y:S01]  /*1330*/  IMAD.SHL.U32 R31, R3.reuse, 0x2, RZ ;  /* 0x00000002031f7824 */ /* 0x040fe200078e00ff */
[----:B--2---:R-:W-:Y:S01]  /*1340*/  LOP3.LUT R17, R3, 0xfffe0000, RZ, 0xc0, !PT ;  /* 0xfffe000003117812 */ /* 0x004fe200078ec0ff */
[----:B------:R-:W-:-:S03]  /*1350*/  ULDC.64 UR4, c[0x0][0x218] ;  /* 0x0000860000047ab9 */ /* 0x000fc60000000a00 */
[----:B------:R-:W-:Y:S01]  /*1360*/  LOP3.LUT R31, R31, 0xfffc0000, RZ, 0xc0, !PT ;  /* 0xfffc00001f1f7812 */ /* 0x000fe200078ec0ff */
[----:B------:R-:W1:Y:S04]  /*1370*/  LDS.128 R8, [R30] ;  /* 0x000000001e087984 */ /* 0x000e680000000c00 */
[----:B------:R-:W2:Y:S01]  /*1380*/  LDS.128 R12, [R30+0x800] ;  /* 0x000800001e0c7984 */ /* 0x000ea20000000c00 */
[----:B------:R-:W-:Y:S02]  /*1390*/  IADD3 R31, R31, R0, -R17 ;  /* 0x000000001f1f7210 */ /* 0x000fe40007ffe811 */
[----:B------:R-:W4:Y:S01]  /*13a0*/  LDC.64 R16, c[0x0][0x228] ;  /* 0x00008a00ff107b82 */ /* 0x000f220000000a00 */
[----:B------:R-:W-:Y:S01]  /*13b0*/  SEL R23, R23, 0x2, P2 ;  /* 0x0000000217177807 */ /* 0x000fe20001000000 */
[----:B------:R-:W-:Y:S01]  /*13c0*/  IMAD.SHL.U32 R32, R27, 0x2, RZ ;  /* 0x000000021b207824 */ /* 0x000fe200078e00ff */
[----:B------:R-:W-:-:S02]  /*13d0*/  ISETP.NE.AND P2, PT, R6, RZ, PT ;  /* 0x000000ff0600720c */ /* 0x000fc40003f45270 */
[----:B------:R-:W-:Y:S02]  /*13e0*/  SHF.R.S32.HI R19, RZ, 0x1f, R4 ;  /* 0x0000001fff137819 */ /* 0x000fe40000011404 */
[----:B------:R-:W-:Y:S02]  /*13f0*/  LEA R18, P0, R0, UR4, 0x2 ;  /* 0x0000000400127c11 */ /* 0x000fe4000f8010ff */
[----:B------:R-:W-:Y:S02]  /*1400*/  SEL R20, R20, 0x3, P2 ;  /* 0x0000000314147807 */ /* 0x000fe40001000000 */
[----:B------:R-:W-:Y:S02]  /*1410*/  SEL R21, R21, 0x3, P1 ;  /* 0x0000000315157807 */ /* 0x000fe40000800000 */
[----:B------:R-:W-:Y:S02]  /*1420*/  SEL R7, R7, 0x3, P3 ;  /* 0x0000000307077807 */ /* 0x000fe40001800000 */
[----:B------:R-:W-:-:S02]  /*1430*/  SEL R26, R26, 0x3, P4 ;  /* 0x000000031a1a7807 */ /* 0x000fc40002000000 */
[----:B------:R-:W-:Y:S02]  /*1440*/  SEL R22, R22, 0x3, P5 ;  /* 0x0000000316167807 */ /* 0x000fe40002800000 */
[----:B------:R-:W-:Y:S02]  /*1450*/  SEL R23, R23, 0x3, P6 ;  /* 0x0000000317177807 */ /* 0x000fe40003000000 */
[----:B------:R-:W-:Y:S02]  /*1460*/  LOP3.LUT R3, R27, 0xfffe0000, RZ, 0xc0, !PT ;  /* 0xfffe00001b037812 */ /* 0x000fe400078ec0ff */
[----:B------:R-:W-:Y:S02]  /*1470*/  LOP3.LUT R32, R32, 0xfffc0000, RZ, 0xc0, !PT ;  /* 0xfffc000020207812 */ /* 0x000fe400078ec0ff */
[----:B------:R-:W-:Y:S01]  /*1480*/  LEA.HI.X R19, R0, UR5, R19, 0x2, P0 ;  /* 0x0000000500137c11 */ /* 0x000fe200080f1413 */
[----:B------:R-:W-:Y:S01]  /*1490*/  ULDC.64 UR4, c[0x0][0x220] ;  /* 0x0000880000047ab9 */ /* 0x000fe20000000a00 */
[----:B------:R-:W-:-:S02]  /*14a0*/  PRMT R20, R21, 0x3340, R20 ;  /* 0x0000334015147816 */ /* 0x000fc40000000014 */
[----:B------:R-:W-:Y:S02]  /*14b0*/  IADD3 R6, P0, R2, UR4, RZ ;  /* 0x0000000402067c10 */ /* 0x000fe4000ff1e0ff */
[----:B------:R-:W-:Y:S02]  /*14c0*/  PRMT R21, R7, 0x3340, R26 ;  /* 0x0000334007157816 */ /* 0x000fe4000000001a */
[----:B------:R-:W-:Y:S01]  /*14d0*/  PRMT R22, R22, 0x3340, R23 ;  /* 0x0000334016167816 */ /* 0x000fe20000000017 */
[----:B---3--:R-:W-:Y:S01]  /*14e0*/  IMAD.WIDE R24, R0, 0x4, R24 ;  /* 0x0000000400187825 */ /* 0x008fe200078e0218 */
[----:B------:R-:W-:Y:S02]  /*14f0*/  IADD3 R3, R32, R28, -R3 ;  /* 0x0000001c20037210 */ /* 0x000fe40007ffe803 */
[----:B------:R-:W-:Y:S02]  /*1500*/  LEA.HI.X.SX32 R7, R2, UR5, 0x1, P0 ;  /* 0x0000000502077c11 */ /* 0x000fe400080f0eff */
[----:B------:R-:W-:Y:S01]  /*1510*/  PRMT R20, R20, 0x5410, R5 ;  /* 0x0000541014147816 */ /* 0x000fe20000000005 */
[----:B----4-:R-:W-:Y:S01]  /*1520*/  IMAD.WIDE R4, R31, 0x4, R16 ;  /* 0x000000041f047825 */ /* 0x010fe200078e0210 */
[----:B------:R-:W-:Y:S01]  /*1530*/  PRMT R21, R21, 0x5410, R22 ;  /* 0x0000541015157816 */ /* 0x000fe20000000016 */
[----:B-1----:R-:W-:Y:S02]  /*1540*/  STG.E.128 desc[UR6][R24.64], R8 ;  /* 0x0000000818007986 */ /* 0x002fe4000c101d06 */
[----:B------:R-:W-:-:S02]  /*1550*/  IMAD.WIDE R16, R3, 0x4, R16 ;  /* 0x0000000403107825 */ /* 0x000fc400078e0210 */
[----:B--2---:R-:W-:Y:S04]  /*1560*/  STG.E.128 desc[UR6][R18.64+0x800], R12 ;  /* 0x0008000c12007986 */ /* 0x004fe8000c101d06 */
[----:B------:R-:W-:Y:S04]  /*1570*/  STG.E.64 desc[UR6][R6.64], R20 ;  /* 0x0000001406007986 */ /* 0x000fe8000c101b06 */
[----:B------:R-:W-:Y:S04]  /*1580*/  STG.E.128 desc[UR6][R4.64], R8 ;  /* 0x0000000804007986 */ /* 0x000fe8000c101d06 */
[----:B------:R-:W-:Y:S01]  /*1590*/  STG.E.128 desc[UR6][R16.64], R12 ;  /* 0x0000000c10007986 */ /* 0x000fe2000c101d06 */
[----:B------:R-:W-:Y:S05]  /*15a0*/  EXIT ;  /* 0x000000000000794d */ /* 0x000fea0003800000 */
.L_x_0:
[----:B------:R-:W-:-:S00]  /*15b0*/  BRA `(.L_x_0) ;  /* 0xfffffffc00fc7947 */ /* 0x000fc0000383ffff */
[----:B------:R-:W-:-:S00]  /*15c0*/  NOP ;  /* 0x0000000000007918 */ /* 0x000fc00000000000 */
        /* <DEDUP_REMOVED lines=11> */
.L_x_1:


//--------------------- .nv.shared.triton_poi_fused_cat_max_pool2d_with_indices_7 --------------------------
	.section	.nv.shared.triton_poi_fused_cat_max_pool2d_with_indices_7,"aw",@nobits
	.sectionflags	@""
	.align	16
	.zero		1024


//--------------------- .nv.constant0.triton_poi_fused_cat_max_pool2d_with_indices_7 --------------------------
	.section	.nv.constant0.triton_poi_fused_cat_max_pool2d_with_indices_7,"a",@progbits
	.sectionflags	@""
	.align	4
.nv.constant0.triton_poi_fused_cat_max_pool2d_with_indices_7:
	.zero		564
